//
// Generated by NVIDIA NVVM Compiler
//
// Compiler Build ID: CL-36424714
// Cuda compilation tools, release 13.0, V13.0.88
// Based on NVVM 20.0.0
//

.version 9.0
.target sm_100
.address_size 64

	// .globl	_Z7computeffffffffff
.extern .func  (.param .b32 func_retval0) vprintf
(
	.param .b64 vprintf_param_0,
	.param .b64 vprintf_param_1
)
;
.global .align 1 .b8 $str[7] = {37, 46, 49, 55, 103, 10};

.visible .entry _Z7computeffffffffff(
	.param .f32 _Z7computeffffffffff_param_0,
	.param .f32 _Z7computeffffffffff_param_1,
	.param .f32 _Z7computeffffffffff_param_2,
	.param .f32 _Z7computeffffffffff_param_3,
	.param .f32 _Z7computeffffffffff_param_4,
	.param .f32 _Z7computeffffffffff_param_5,
	.param .f32 _Z7computeffffffffff_param_6,
	.param .f32 _Z7computeffffffffff_param_7,
	.param .f32 _Z7computeffffffffff_param_8,
	.param .f32 _Z7computeffffffffff_param_9
)
{
	.local .align 8 .b8 	__local_depot0[8];
	.reg .b64 	%SP;
	.reg .b64 	%SPL;
	.reg .pred 	%p<2>;
	.reg .b32 	%r<3>;
	.reg .b32 	%f<25>;
	.reg .b64 	%rd<5>;
	.reg .b64 	%fd<2>;

	mov.u64 	%SPL, __local_depot0;
	cvta.local.u64 	%SP, %SPL;
	ld.param.f32 	%f24, [_Z7computeffffffffff_param_0];
	ld.param.f32 	%f10, [_Z7computeffffffffff_param_1];
	ld.param.f32 	%f11, [_Z7computeffffffffff_param_2];
	ld.param.f32 	%f12, [_Z7computeffffffffff_param_3];
	ld.param.f32 	%f4, [_Z7computeffffffffff_param_4];
	ld.param.f32 	%f5, [_Z7computeffffffffff_param_5];
	ld.param.f32 	%f6, [_Z7computeffffffffff_param_6];
	ld.param.f32 	%f7, [_Z7computeffffffffff_param_7];
	ld.param.f32 	%f8, [_Z7computeffffffffff_param_8];
	ld.param.f32 	%f9, [_Z7computeffffffffff_param_9];
	add.f32 	%f13, %f10, %f11;
	div.rn.f32 	%f14, %f12, 0fFB615086;
	sub.f32 	%f15, %f14, %f13;
	add.f32 	%f16, %f15, 0f7A14FD6D;
	setp.ltu.f32 	%p1, %f24, %f16;
	@%p1 bra 	$L__BB0_2;
	fma.rn.f32 	%f17, %f5, %f6, %f4;
	mov.f32 	%f18, 0f783FCDDC;
	sub.f32 	%f19, %f18, %f17;
	div.rn.f32 	%f20, %f7, %f8;
	mov.f32 	%f21, 0f5A141EA7;
	sub.f32 	%f22, %f21, %f9;
	mul.f32 	%f23, %f20, %f22;
	fma.rn.f32 	%f24, %f19, 0f79B8AC6F, %f23;
$L__BB0_2:
	add.u64 	%rd1, %SP, 0;
	add.u64 	%rd2, %SPL, 0;
	cvt.f64.f32 	%fd1, %f24;
	st.local.f64 	[%rd2], %fd1;
	mov.u64 	%rd3, $str;
	cvta.global.u64 	%rd4, %rd3;
	{ // callseq 0, 0
	.param .b64 param0;
	st.param.b64 	[param0], %rd4;
	.param .b64 param1;
	st.param.b64 	[param1], %rd1;
	.param .b32 retval0;
	call.uni (retval0), 
	vprintf, 
	(
	param0, 
	param1
	);
	ld.param.b32 	%r1, [retval0];
	} // callseq 0
	ret;

}


// ===== COMPILED SASS (sm_100) =====

	.target	sm_100

	.elftype	@"ET_EXEC"


//--------------------- .note.nv.tkinfo           --------------------------
	.section	.note.nv.tkinfo,"",@"SHT_NOTE"
	.sectionflags	@"SHF_NOTE_NV_TKINFO"
	.tkinfo
        /*0018*/ 	.word	0x00000002
        /*0030*/ 	.string	""
        /*0030*/ 	.string	"ptxas"
        /*0030*/ 	.string	"Cuda compilation tools, release 13.0, V13.0.88"
        /*0030*/ 	.string	"Build cuda_13.0.r13.0/compiler.36424714_0"
        /*0030*/ 	.string	"-arch sm_100 -m 64 "



//--------------------- .note.nv.cuinfo           --------------------------
	.section	.note.nv.cuinfo,"",@"SHT_NOTE"
	.sectionflags	@"SHF_NOTE_NV_CUINFO"
        /*0018*/ 	.short	0x0002
        /*001a*/ 	.short	0x0064
        /*001c*/ 	.short	0x0082
	.zero		2


//--------------------- .nv.info                  --------------------------
	.section	.nv.info,"",@"SHT_CUDA_INFO"
	.align	4


	//----- nvinfo : EIATTR_REGCOUNT
	.align		4
        /*0000*/ 	.byte	0x04, 0x2f
        /*0002*/ 	.short	(.L_2 - .L_1)
	.align		4
.L_1:
        /*0004*/ 	.word	index@(_Z7computeffffffffff)
        /*0008*/ 	.word	0x00000018


	//----- nvinfo : EIATTR_FRAME_SIZE
	.align		4
.L_2:
        /*000c*/ 	.byte	0x04, 0x11
        /*000e*/ 	.short	(.L_4 - .L_3)
	.align		4
.L_3:
        /*0010*/ 	.word	index@($__internal_0_$__cuda_sm3x_div_rn_noftz_f32_slowpath)
        /*0014*/ 	.word	0x00000008


	//----- nvinfo : EIATTR_FRAME_SIZE
	.align		4
.L_4:
        /*0018*/ 	.byte	0x04, 0x11
        /*001a*/ 	.short	(.L_6 - .L_5)
	.align		4
.L_5:
        /*001c*/ 	.word	index@(_Z7computeffffffffff)
        /*0020*/ 	.word	0x00000008


	//----- nvinfo : EIATTR_MIN_STACK_SIZE
	.align		4
.L_6:
        /*0024*/ 	.byte	0x04, 0x12
        /*0026*/ 	.short	(.L_8 - .L_7)
	.align		4
.L_7:
        /*0028*/ 	.word	index@(_Z7computeffffffffff)
        /*002c*/ 	.word	0x00000008
.L_8:


//--------------------- .nv.compat                --------------------------
	.section	.nv.compat,"",@"SHT_CUDA_COMPAT_INFO"
	.align	4
        /*0000*/ 	.byte	0x02, 0x09, 0x00, 0x00, 0x02, 0x02, 0x01, 0x00, 0x02, 0x05, 0x05, 0x00, 0x03, 0x07, 0x01, 0x01
        /*0010*/ 	.byte	0x02, 0x03, 0x00, 0x00, 0x02, 0x06, 0x01, 0x00, 0x04, 0x0b, 0x08, 0x00, 0x01, 0x00, 0x00, 0x00
        /*0020*/ 	.byte	0x00, 0x00, 0x00, 0x00


//--------------------- .nv.info._Z7computeffffffffff --------------------------
	.section	.nv.info._Z7computeffffffffff,"",@"SHT_CUDA_INFO"
	.sectionflags	@""
	.align	4


	//----- nvinfo : EIATTR_CUDA_API_VERSION
	.align		4
        /*0000*/ 	.byte	0x04, 0x37
        /*0002*/ 	.short	(.L_10 - .L_9)
.L_9:
        /*0004*/ 	.word	0x00000082


	//----- nvinfo : EIATTR_KPARAM_INFO
	.align		4
.L_10:
        /*0008*/ 	.byte	0x04, 0x17
        /*000a*/ 	.short	(.L_12 - .L_11)
.L_11:
        /*000c*/ 	.word	0x00000000
        /*0010*/ 	.short	0x0009
        /*0012*/ 	.short	0x0024
        /*0014*/ 	.byte	0x00, 0xf0, 0x11, 0x00


	//----- nvinfo : EIATTR_KPARAM_INFO
	.align		4
.L_12:
        /*0018*/ 	.byte	0x04, 0x17
        /*001a*/ 	.short	(.L_14 - .L_13)
.L_13:
        /*001c*/ 	.word	0x00000000
        /*0020*/ 	.short	0x0008
        /*0022*/ 	.short	0x0020
        /*0024*/ 	.byte	0x00, 0xf0, 0x11, 0x00


	//----- nvinfo : EIATTR_KPARAM_INFO
	.align		4
.L_14:
        /*0028*/ 	.byte	0x04, 0x17
        /*002a*/ 	.short	(.L_16 - .L_15)
.L_15:
        /*002c*/ 	.word	0x00000000
        /*0030*/ 	.short	0x0007
        /*0032*/ 	.short	0x001c
        /*0034*/ 	.byte	0x00, 0xf0, 0x11, 0x00


	//----- nvinfo : EIATTR_KPARAM_INFO
	.align		4
.L_16:
        /*0038*/ 	.byte	0x04, 0x17
        /*003a*/ 	.short	(.L_18 - .L_17)
.L_17:
        /*003c*/ 	.word	0x00000000
        /*0040*/ 	.short	0x0006
        /*0042*/ 	.short	0x0018
        /*0044*/ 	.byte	0x00, 0xf0, 0x11, 0x00


	//----- nvinfo : EIATTR_KPARAM_INFO
	.align		4
.L_18:
        /*0048*/ 	.byte	0x04, 0x17
        /*004a*/ 	.short	(.L_20 - .L_19)
.L_19:
        /*004c*/ 	.word	0x00000000
        /*0050*/ 	.short	0x0005
        /*0052*/ 	.short	0x0014
        /*0054*/ 	.byte	0x00, 0xf0, 0x11, 0x00


	//----- nvinfo : EIATTR_KPARAM_INFO
	.align		4
.L_20:
        /*0058*/ 	.byte	0x04, 0x17
        /*005a*/ 	.short	(.L_22 - .L_21)
.L_21:
        /*005c*/ 	.word	0x00000000
        /*0060*/ 	.short	0x0004
        /*0062*/ 	.short	0x0010
        /*0064*/ 	.byte	0x00, 0xf0, 0x11, 0x00


	//----- nvinfo : EIATTR_KPARAM_INFO
	.align		4
.L_22:
        /*0068*/ 	.byte	0x04, 0x17
        /*006a*/ 	.short	(.L_24 - .L_23)
.L_23:
        /*006c*/ 	.word	0x00000000
        /*0070*/ 	.short	0x0003
        /*0072*/ 	.short	0x000c
        /*0074*/ 	.byte	0x00, 0xf0, 0x11, 0x00


	//----- nvinfo : EIATTR_KPARAM_INFO
	.align		4
.L_24:
        /*0078*/ 	.byte	0x04, 0x17
        /*007a*/ 	.short	(.L_26 - .L_25)
.L_25:
        /*007c*/ 	.word	0x00000000
        /*0080*/ 	.short	0x0002
        /*0082*/ 	.short	0x0008
        /*0084*/ 	.byte	0x00, 0xf0, 0x11, 0x00


	//----- nvinfo : EIATTR_KPARAM_INFO
	.align		4
.L_26:
        /*0088*/ 	.byte	0x04, 0x17
        /*008a*/ 	.short	(.L_28 - .L_27)
.L_27:
        /*008c*/ 	.word	0x00000000
        /*0090*/ 	.short	0x0001
        /*0092*/ 	.short	0x0004
        /*0094*/ 	.byte	0x00, 0xf0, 0x11, 0x00


	//----- nvinfo : EIATTR_KPARAM_INFO
	.align		4
.L_28:
        /*0098*/ 	.byte	0x04, 0x17
        /*009a*/ 	.short	(.L_30 - .L_29)
.L_29:
        /*009c*/ 	.word	0x00000000
        /*00a0*/ 	.short	0x0000
        /*00a2*/ 	.short	0x0000
        /*00a4*/ 	.byte	0x00, 0xf0, 0x11, 0x00


	//----- nvinfo : EIATTR_SPARSE_MMA_MASK
	.align		4
.L_30:
        /*00a8*/ 	.byte	0x03, 0x50
        /*00aa*/ 	.short	0x0000


	//----- nvinfo : EIATTR_MAXREG_COUNT
	.align		4
        /*00ac*/ 	.byte	0x03, 0x1b
        /*00ae*/ 	.short	0x00ff


	//----- nvinfo : EIATTR_EXTERNS
	.align		4
        /*00b0*/ 	.byte	0x04, 0x0f
        /*00b2*/ 	.short	(.L_32 - .L_31)


	//   ....[0]....
	.align		4
.L_31:
        /*00b4*/ 	.word	index@(vprintf)


	//----- nvinfo : EIATTR_MERCURY_ISA_VERSION
	.align		4
.L_32:
        /*00b8*/ 	.byte	0x03, 0x5f
        /*00ba*/ 	.short	0x0101


	//----- nvinfo : EIATTR_VRC_CTA_INIT_COUNT
	.align		4
        /*00bc*/ 	.byte	0x02, 0x4a
	.zero		1
	.zero		1


	//----- nvinfo : EIATTR_SYSCALL_OFFSETS
	.align		4
        /*00c0*/ 	.byte	0x04, 0x46
        /*00c2*/ 	.short	(.L_34 - .L_33)


	//   ....[0]....
.L_33:
        /*00c4*/ 	.word	0x000003c0


	//----- nvinfo : EIATTR_EXIT_INSTR_OFFSETS
	.align		4
.L_34:
        /*00c8*/ 	.byte	0x04, 0x1c
        /*00ca*/ 	.short	(.L_36 - .L_35)


	//   ....[0]....
.L_35:
        /*00cc*/ 	.word	0x000003d0


	//----- nvinfo : EIATTR_CRS_STACK_SIZE
	.align		4
.L_36:
        /*00d0*/ 	.byte	0x04, 0x1e
        /*00d2*/ 	.short	(.L_38 - .L_37)
.L_37:
        /*00d4*/ 	.word	0x00000000


	//----- nvinfo : EIATTR_CBANK_PARAM_SIZE
	.align		4
.L_38:
        /*00d8*/ 	.byte	0x03, 0x19
        /*00da*/ 	.short	0x0028


	//----- nvinfo : EIATTR_PARAM_CBANK
	.align		4
        /*00dc*/ 	.byte	0x04, 0x0a
        /*00de*/ 	.short	(.L_40 - .L_39)
	.align		4
.L_39:
        /*00e0*/ 	.word	index@(.nv.constant0._Z7computeffffffffff)
        /*00e4*/ 	.short	0x0380
        /*00e6*/ 	.short	0x0028


	//----- nvinfo : EIATTR_SW_WAR
	.align		4
.L_40:
        /*00e8*/ 	.byte	0x04, 0x36
        /*00ea*/ 	.short	(.L_42 - .L_41)
.L_41:
        /*00ec*/ 	.word	0x00000008
.L_42:


//--------------------- .nv.callgraph             --------------------------
	.section	.nv.callgraph,"",@"SHT_CUDA_CALLGRAPH"
	.align	4
	.sectionentsize	8
	.align		4
        /*0000*/ 	.word	0x00000000
	.align		4
        /*0004*/ 	.word	0xffffffff
	.align		4
        /*0008*/ 	.word	index@(_Z7computeffffffffff)
	.align		4
        /*000c*/ 	.word	index@(vprintf)
	.align		4
        /*0010*/ 	.word	0x00000000
	.align		4
        /*0014*/ 	.word	0xfffffffe
	.align		4
        /*0018*/ 	.word	0x00000000
	.align		4
        /*001c*/ 	.word	0xfffffffd
	.align		4
        /*0020*/ 	.word	0x00000000
	.align		4
        /*0024*/ 	.word	0xfffffffc


//--------------------- .nv.constant4             --------------------------
	.section	.nv.constant4,"a",@progbits
	.align	8
	.align		8
.nv.constant4:
        /*0000*/ 	.dword	vprintf
	.align		8
        /*0008*/ 	.dword	$str


//--------------------- .text._Z7computeffffffffff --------------------------
	.section	.text._Z7computeffffffffff,"ax",@progbits
	.align	128
        .global         _Z7computeffffffffff
        .type           _Z7computeffffffffff,@function
        .size           _Z7computeffffffffff,(.L_x_13 - _Z7computeffffffffff)
        .other          _Z7computeffffffffff,@"STO_CUDA_ENTRY STV_DEFAULT"
_Z7computeffffffffff:
.text._Z7computeffffffffff:
[----:B------:R-:W0:Y:S08]  /*0000*/  LDC R1, c[0x0][0x37c] ;  /* 0x0000df00ff017b82 */ /* 0x000e300000000800 */
[----:B------:R-:W1:Y:S01]  /*0010*/  LDC.64 R4, c[0x0][0x388] ;  /* 0x0000e200ff047b82 */ /* 0x000e620000000a00 */
[----:B------:R-:W2:Y:S01]  /*0020*/  LDCU UR4, c[0x0][0x2f8] ;  /* 0x00005f00ff0477ac */ /* 0x000ea20008000800 */
[----:B------:R-:W-:-:S02]  /*0030*/  IMAD.MOV.U32 R3, RZ, RZ, 0x3916ea8 ;  /* 0x03916ea8ff037424 */ /* 0x000fc400078e00ff */
[----:B------:R-:W-:Y:S01]  /*0040*/  IMAD.MOV.U32 R0, RZ, RZ, 0x7b615086 ;  /* 0x7b615086ff007424 */ /* 0x000fe200078e00ff */
[----:B------:R-:W3:Y:S01]  /*0050*/  LDCU UR6, c[0x0][0x384] ;  /* 0x00007080ff0677ac */ /* 0x000ee20008000800 */
[----:B0-----:R-:W-:Y:S02]  /*0060*/  VIADD R1, R1, 0xfffffff8 ;  /* 0xfffffff801017836 */ /* 0x001fe40000000000 */
[----:B------:R-:W-:Y:S01]  /*0070*/  FFMA R0, -R3, R0, 1 ;  /* 0x3f80000003007423 */ /* 0x000fe20000000100 */
[----:B------:R-:W0:Y:S03]  /*0080*/  LDCU UR7, c[0x0][0x380] ;  /* 0x00007000ff0777ac */ /* 0x000e260008000800 */
[----:B------:R-:W-:Y:S01]  /*0090*/  FFMA R0, R0, -R3, -8.5477394725159162203e-37 ;  /* 0x83916ea800007423 */ /* 0x000fe20000000803 */
[----:B------:R-:W4:Y:S01]  /*00a0*/  LDCU UR5, c[0x0][0x2fc] ;  /* 0x00005f80ff0577ac */ /* 0x000f220008000800 */
[----:B--2---:R-:W-:Y:S01]  /*00b0*/  IADD3 R6, P1, PT, R1, UR4, RZ ;  /* 0x0000000401067c10 */ /* 0x004fe2000ff3e0ff */
[----:B-1----:R-:W1:Y:S01]  /*00c0*/  FCHK P0, R5, -1.16990000251240526147e+36 ;  /* 0xfb61508605007902 */ /* 0x002e620000000000 */
[----:B------:R-:W-:Y:S01]  /*00d0*/  FFMA R2, R0, R5, RZ ;  /* 0x0000000500027223 */ /* 0x000fe200000000ff */
[----:B---3--:R-:W-:-:S03]  /*00e0*/  FADD R4, R4, UR6 ;  /* 0x0000000604047e21 */ /* 0x008fc60008000000 */
[----:B------:R-:W-:Y:S01]  /*00f0*/  FFMA R3, R2, 1.16990000251240526147e+36, R5 ;  /* 0x7b61508602037823 */ /* 0x000fe20000000005 */
[----:B----4-:R-:W-:-:S03]  /*0100*/  IMAD.X R7, RZ, RZ, UR5, P1 ;  /* 0x00000005ff077e24 */ /* 0x010fc600088e06ff */
[----:B------:R-:W-:Y:S01]  /*0110*/  FFMA R3, R0, R3, R2 ;  /* 0x0000000300037223 */ /* 0x000fe20000000002 */
[----:B0-----:R-:W-:Y:S01]  /*0120*/  IMAD.U32 R0, RZ, RZ, UR7 ;  /* 0x00000007ff007e24 */ /* 0x001fe2000f8e00ff */
[----:B-1----:R-:W-:Y:S06]  /*0130*/  @!P0 BRA `(.L_x_0) ;  /* 0x0000000000148947 */ /* 0x002fec0003800000 */
[----:B------:R-:W0:Y:S01]  /*0140*/  LDC R2, c[0x0][0x38c] ;  /* 0x0000e300ff027b82 */ /* 0x000e220000000800 */
[----:B------:R-:W-:Y:S01]  /*0150*/  IMAD.MOV.U32 R3, RZ, RZ, -0x49eaf7a ;  /* 0xfb615086ff037424 */ /* 0x000fe200078e00ff */
[----:B------:R-:W-:-:S07]  /*0160*/  MOV R8, 0x180 ;  /* 0x0000018000087802 */ /* 0x000fce0000000f00 */
[----:B0-----:R-:W-:Y:S05]  /*0170*/  CALL.REL.NOINC `($__internal_0_$__cuda_sm3x_div_rn_noftz_f32_slowpath) ;  /* 0x0000000000987944 */ /* 0x001fea0003c00000 */
[----:B------:R-:W-:-:S07]  /*0180*/  MOV R3, R2 ;  /* 0x0000000200037202 */ /* 0x000fce0000000f00 */
.L_x_0:
[----:B------:R-:W0:Y:S01]  /*0190*/  LDCU UR4, c[0x0][0x380] ;  /* 0x00007000ff0477ac */ /* 0x000e220008000800 */
[----:B------:R-:W-:-:S04]  /*01a0*/  FADD R3, -R4, R3 ;  /* 0x0000000304037221 */ /* 0x000fc80000000100 */
[----:B------:R-:W-:-:S05]  /*01b0*/  FADD R3, R3, 1.93400005140648104113e+35 ;  /* 0x7a14fd6d03037421 */ /* 0x000fca0000000000 */
[----:B0-----:R-:W-:-:S13]  /*01c0*/  FSETP.GTU.AND P0, PT, R3, UR4, PT ;  /* 0x0000000403007c0b */ /* 0x001fda000bf0c000 */
[----:B------:R-:W-:Y:S05]  /*01d0*/  @P0 BRA `(.L_x_1) ;  /* 0x0000000000580947 */ /* 0x000fea0003800000 */
[----:B------:R-:W0:Y:S08]  /*01e0*/  LDC R10, c[0x0][0x3a0] ;  /* 0x0000e800ff0a7b82 */ /* 0x000e300000000800 */
[----:B------:R-:W1:Y:S08]  /*01f0*/  LDC.64 R4, c[0x0][0x398] ;  /* 0x0000e600ff047b82 */ /* 0x000e700000000a00 */
[----:B------:R-:W2:Y:S01]  /*0200*/  LDC.64 R8, c[0x0][0x390] ;  /* 0x0000e400ff087b82 */ /* 0x000ea20000000a00 */
[----:B0-----:R-:W0:Y:S08]  /*0210*/  MUFU.RCP R0, R10 ;  /* 0x0000000a00007308 */ /* 0x001e300000001000 */
[----:B-1----:R-:W1:Y:S01]  /*0220*/  FCHK P0, R5, R10 ;  /* 0x0000000a05007302 */ /* 0x002e620000000000 */
[----:B--2---:R-:W-:Y:S01]  /*0230*/  FFMA R4, R9, R4, R8 ;  /* 0x0000000409047223 */ /* 0x004fe20000000008 */
[----:B0-----:R-:W-:-:S03]  /*0240*/  FFMA R3, R0, -R10, 1 ;  /* 0x3f80000000037423 */ /* 0x001fc6000000080a */
[----:B------:R-:W-:Y:S01]  /*0250*/  FADD R4, -R4, 1.55610003772602157444e+34 ;  /* 0x783fcddc04047421 */ /* 0x000fe20000000100 */
[----:B------:R-:W-:-:S04]  /*0260*/  FFMA R0, R0, R3, R0 ;  /* 0x0000000300007223 */ /* 0x000fc80000000000 */
[----:B------:R-:W-:-:S04]  /*0270*/  FFMA R2, R0, R5, RZ ;  /* 0x0000000500027223 */ /* 0x000fc800000000ff */
[----:B------:R-:W-:-:S04]  /*0280*/  FFMA R3, R2, -R10, R5 ;  /* 0x8000000a02037223 */ /* 0x000fc80000000005 */
[----:B------:R-:W-:Y:S01]  /*0290*/  FFMA R0, R0, R3, R2 ;  /* 0x0000000300007223 */ /* 0x000fe20000000002 */
[----:B-1----:R-:W-:Y:S06]  /*02a0*/  @!P0 BRA `(.L_x_2) ;  /* 0x0000000000148947 */ /* 0x002fec0003800000 */
[----:B------:R-:W0:Y:S01]  /*02b0*/  LDC R2, c[0x0][0x39c] ;  /* 0x0000e700ff027b82 */ /* 0x000e220000000800 */
[----:B------:R-:W-:-:S07]  /*02c0*/  MOV R8, 0x2f0 ;  /* 0x000002f000087802 */ /* 0x000fce0000000f00 */
[----:B------:R-:W1:Y:S02]  /*02d0*/  LDC R3, c[0x0][0x3a0] ;  /* 0x0000e800ff037b82 */ /* 0x000e640000000800 */
[----:B01----:R-:W-:Y:S05]  /*02e0*/  CALL.REL.NOINC `($__internal_0_$__cuda_sm3x_div_rn_noftz_f32_slowpath) ;  /* 0x00000000003c7944 */ /* 0x003fea0003c00000 */
[----:B------:R-:W-:-:S07]  /*02f0*/  IMAD.MOV.U32 R0, RZ, RZ, R2 ;  /* 0x000000ffff007224 */ /* 0x000fce00078e0002 */
.L_x_2:
[----:B------:R-:W0:Y:S02]  /*0300*/  LDC R3, c[0x0][0x3a4] ;  /* 0x0000e900ff037b82 */ /* 0x000e240000000800 */
[----:B0-----:R-:W-:-:S04]  /*0310*/  FADD R3, -R3, 1.04229997903872000000e+16 ;  /* 0x5a141ea703037421 */ /* 0x001fc80000000100 */
[----:B------:R-:W-:-:S04]  /*0320*/  FMUL R3, R3, R0 ;  /* 0x0000000003037220 */ /* 0x000fc80000400000 */
[----:B------:R-:W-:-:S07]  /*0330*/  FFMA R0, R4, 1.19859998843534431788e+35, R3 ;  /* 0x79b8ac6f04007823 */ /* 0x000fce0000000003 */
.L_x_1:
[----:B------:R-:W0:Y:S01]  /*0340*/  F2F.F64.F32 R2, R0 ;  /* 0x0000000000027310 */ /* 0x000e220000201800 */
[----:B------:R-:W-:Y:S01]  /*0350*/  MOV R8, 0x0 ;  /* 0x0000000000087802 */ /* 0x000fe20000000f00 */
[----:B------:R-:W1:Y:S05]  /*0360*/  LDCU.64 UR4, c[0x4][0x8] ;  /* 0x01000100ff0477ac */ /* 0x000e6a0008000a00 */
[----:B------:R-:W2:Y:S01]  /*0370*/  LDC.64 R8, c[0x4][R8] ;  /* 0x0100000008087b82 */ /* 0x000ea20000000a00 */
[----:B0-----:R0:W-:Y:S01]  /*0380*/  STL.64 [R1], R2 ;  /* 0x0000000201007387 */ /* 0x0011e20000100a00 */
[----:B-1----:R-:W-:Y:S02]  /*0390*/  IMAD.U32 R4, RZ, RZ, UR4 ;  /* 0x00000004ff047e24 */ /* 0x002fe4000f8e00ff */
[----:B------:R-:W-:-:S07]  /*03a0*/  IMAD.U32 R5, RZ, RZ, UR5 ;  /* 0x00000005ff057e24 */ /* 0x000fce000f8e00ff */
[----:B------:R-:W-:-:S07]  /*03b0*/  LEPC R20, `(.L_x_3) ;  /* 0x000000001014794e */ /* 0x000fce0000000000 */
[----:B0-2---:R-:W-:Y:S05]  /*03c0*/  CALL.ABS.NOINC R8 ;  /* 0x0000000008007343 */ /* 0x005fea0003c00000 */
.L_x_3:
[----:B------:R-:W-:Y:S05]  /*03d0*/  EXIT ;  /* 0x000000000000794d */ /* 0x000fea0003800000 */
        .weak           $__internal_0_$__cuda_sm3x_div_rn_noftz_f32_slowpath
        .type           $__internal_0_$__cuda_sm3x_div_rn_noftz_f32_slowpath,@function
        .size           $__internal_0_$__cuda_sm3x_div_rn_noftz_f32_slowpath,(.L_x_13 - $__internal_0_$__cuda_sm3x_div_rn_noftz_f32_slowpath)
$__internal_0_$__cuda_sm3x_div_rn_noftz_f32_slowpath:
[----:B------:R-:W-:Y:S02]  /*03e0*/  SHF.R.U32.HI R9, RZ, 0x17, R3 ;  /* 0x00000017ff097819 */ /* 0x000fe40000011603 */
[----:B------:R-:W-:Y:S02]  /*03f0*/  SHF.R.U32.HI R5, RZ, 0x17, R2 ;  /* 0x00000017ff057819 */ /* 0x000fe40000011602 */
[----:B------:R-:W-:Y:S02]  /*0400*/  LOP3.LUT R14, R9, 0xff, RZ, 0xc0, !PT ;  /* 0x000000ff090e7812 */ /* 0x000fe400078ec0ff */
[----:B------:R-:W-:-:S03]  /*0410*/  LOP3.LUT R12, R5, 0xff, RZ, 0xc0, !PT ;  /* 0x000000ff050c7812 */ /* 0x000fc600078ec0ff */
[----:B------:R-:W-:Y:S02]  /*0420*/  VIADD R10, R14, 0xffffffff ;  /* 0xffffffff0e0a7836 */ /* 0x000fe40000000000 */
[----:B------:R-:W-:-:S03]  /*0430*/  VIADD R9, R12, 0xffffffff ;  /* 0xffffffff0c097836 */ /* 0x000fc60000000000 */
[----:B------:R-:W-:-:S04]  /*0440*/  ISETP.GT.U32.AND P0, PT, R10, 0xfd, PT ;  /* 0x000000fd0a00780c */ /* 0x000fc80003f04070 */
[----:B------:R-:W-:-:S13]  /*0450*/  ISETP.GT.U32.OR P0, PT, R9, 0xfd, P0 ;  /* 0x000000fd0900780c */ /* 0x000fda0000704470 */
[----:B------:R-:W-:Y:S01]  /*0460*/  @!P0 MOV R5, RZ ;  /* 0x000000ff00058202 */ /* 0x000fe20000000f00 */
[----:B------:R-:W-:Y:S06]  /*0470*/  @!P0 BRA `(.L_x_4) ;  /* 0x00000000005c8947 */ /* 0x000fec0003800000 */
[----:B------:R-:W-:Y:S02]  /*0480*/  FSETP.GTU.FTZ.AND P0, PT, |R2|, +INF , PT ;  /* 0x7f8000000200780b */ /* 0x000fe40003f1c200 */
[----:B------:R-:W-:-:S04]  /*0490*/  FSETP.GTU.FTZ.AND P1, PT, |R3|, +INF , PT ;  /* 0x7f8000000300780b */ /* 0x000fc80003f3c200 */
[----:B------:R-:W-:-:S13]  /*04a0*/  PLOP3.LUT P0, PT, P0, P1, PT, 0xf8, 0x8f ;  /* 0x00000000008f781c */ /* 0x000fda0000703f70 */
[----:B------:R-:W-:Y:S05]  /*04b0*/  @P0 BRA `(.L_x_5) ;  /* 0x0000000400440947 */ /* 0x000fea0003800000 */
[----:B------:R-:W-:-:S13]  /*04c0*/  LOP3.LUT P0, RZ, R3, 0x7fffffff, R2, 0xc8, !PT ;  /* 0x7fffffff03ff7812 */ /* 0x000fda000780c802 */
[----:B------:R-:W-:Y:S05]  /*04d0*/  @!P0 BRA `(.L_x_6) ;  /* 0x0000000400348947 */ /* 0x000fea0003800000 */
[C---:B------:R-:W-:Y:S02]  /*04e0*/  FSETP.NEU.FTZ.AND P2, PT, |R2|.reuse, +INF , PT ;  /* 0x7f8000000200780b */ /* 0x040fe40003f5d200 */
[----:B------:R-:W-:Y:S02]  /*04f0*/  FSETP.NEU.FTZ.AND P1, PT, |R3|, +INF , PT ;  /* 0x7f8000000300780b */ /* 0x000fe40003f3d200 */
[----:B------:R-:W-:-:S11]  /*0500*/  FSETP.NEU.FTZ.AND P0, PT, |R2|, +INF , PT ;  /* 0x7f8000000200780b */ /* 0x000fd60003f1d200 */
[----:B------:R-:W-:Y:S05]  /*0510*/  @!P1 BRA !P2, `(.L_x_6) ;  /* 0x0000000400249947 */ /* 0x000fea0005000000 */
[----:B------:R-:W-:-:S04]  /*0520*/  LOP3.LUT P2, RZ, R2, 0x7fffffff, RZ, 0xc0, !PT ;  /* 0x7fffffff02ff7812 */ /* 0x000fc8000784c0ff */
[----:B------:R-:W-:-:S13]  /*0530*/  PLOP3.LUT P1, PT, P1, P2, PT, 0x2f, 0xf2 ;  /* 0x0000000000f2781c */ /* 0x000fda0000f24577 */
[----:B------:R-:W-:Y:S05]  /*0540*/  @P1 BRA `(.L_x_7) ;  /* 0x0000000400101947 */ /* 0x000fea0003800000 */
[----:B------:R-:W-:-:S04]  /*0550*/  LOP3.LUT P1, RZ, R3, 0x7fffffff, RZ, 0xc0, !PT ;  /* 0x7fffffff03ff7812 */ /* 0x000fc8000782c0ff */
[----:B------:R-:W-:-:S13]  /*0560*/  PLOP3.LUT P0, PT, P0, P1, PT, 0x2f, 0xf2 ;  /* 0x0000000000f2781c */ /* 0x000fda0000702577 */
[----:B------:R-:W-:Y:S05]  /*0570*/  @P0 BRA `(.L_x_8) ;  /* 0x0000000000f80947 */ /* 0x000fea0003800000 */
[----:B------:R-:W-:Y:S02]  /*0580*/  ISETP.GE.AND P0, PT, R9, RZ, PT ;  /* 0x000000ff0900720c */ /* 0x000fe40003f06270 */
[----:B------:R-:W-:-:S11]  /*0590*/  ISETP.GE.AND P1, PT, R10, RZ, PT ;  /* 0x000000ff0a00720c */ /* 0x000fd60003f26270 */
[----:B------:R-:W-:Y:S02]  /*05a0*/  @P0 IMAD.MOV.U32 R5, RZ, RZ, RZ ;  /* 0x000000ffff050224 */ /* 0x000fe400078e00ff */
[----:B------:R-:W-:Y:S01]  /*05b0*/  @!P0 FFMA R2, R2, 1.84467440737095516160e+19, RZ ;  /* 0x5f80000002028823 */ /* 0x000fe200000000ff */
[----:B------:R-:W-:Y:S02]  /*05c0*/  @!P0 IMAD.MOV.U32 R5, RZ, RZ, -0x40 ;  /* 0xffffffc0ff058424 */ /* 0x000fe400078e00ff */
[----:B------:R-:W-:Y:S02]  /*05d0*/  @!P1 FFMA R3, R3, 1.84467440737095516160e+19, RZ ;  /* 0x5f80000003039823 */ /* 0x000fe400000000ff */
[----:B------:R-:W-:-:S07]  /*05e0*/  @!P1 VIADD R5, R5, 0x40 ;  /* 0x0000004005059836 */ /* 0x000fce0000000000 */
.L_x_4:
[----:B------:R-:W-:-:S05]  /*05f0*/  LEA R10, R14, 0xc0800000, 0x17 ;  /* 0xc08000000e0a7811 */ /* 0x000fca00078eb8ff */
[----:B------:R-:W-:Y:S01]  /*0600*/  IMAD.IADD R10, R3, 0x1, -R10 ;  /* 0x00000001030a7824 */ /* 0x000fe200078e0a0a */
[----:B------:R-:W-:-:S03]  /*0610*/  IADD3 R3, PT, PT, R12, -0x7f, RZ ;  /* 0xffffff810c037810 */ /* 0x000fc60007ffe0ff */
[----:B------:R0:W1:Y:S01]  /*0620*/  MUFU.RCP R9, R10 ;  /* 0x0000000a00097308 */ /* 0x0000620000001000 */
[----:B------:R-:W-:Y:S01]  /*0630*/  FADD.FTZ R11, -R10, -RZ ;  /* 0x800000ff0a0b7221 */ /* 0x000fe20000010100 */
[C---:B------:R-:W-:Y:S01]  /*0640*/  IMAD R2, R3.reuse, -0x800000, R2 ;  /* 0xff80000003027824 */ /* 0x040fe200078e0202 */
[----:B0-----:R-:W-:-:S05]  /*0650*/  IADD3 R10, PT, PT, R3, 0x7f, -R14 ;  /* 0x0000007f030a7810 */ /* 0x001fca0007ffe80e */
[----:B------:R-:W-:Y:S02]  /*0660*/  IMAD.IADD R10, R10, 0x1, R5 ;  /* 0x000000010a0a7824 */ /* 0x000fe400078e0205 */
[----:B-1----:R-:W-:-:S04]  /*0670*/  FFMA R12, R9, R11, 1 ;  /* 0x3f800000090c7423 */ /* 0x002fc8000000000b */
[----:B------:R-:W-:-:S04]  /*0680*/  FFMA R16, R9, R12, R9 ;  /* 0x0000000c09107223 */ /* 0x000fc80000000009 */
[----:B------:R-:W-:-:S04]  /*0690*/  FFMA R9, R2, R16, RZ ;  /* 0x0000001002097223 */ /* 0x000fc800000000ff */
[----:B------:R-:W-:-:S04]  /*06a0*/  FFMA R12, R11, R9, R2 ;  /* 0x000000090b0c7223 */ /* 0x000fc80000000002 */
[----:B------:R-:W-:-:S04]  /*06b0*/  FFMA R9, R16, R12, R9 ;  /* 0x0000000c10097223 */ /* 0x000fc80000000009 */
[----:B------:R-:W-:-:S04]  /*06c0*/  FFMA R12, R11, R9, R2 ;  /* 0x000000090b0c7223 */ /* 0x000fc80000000002 */
[----:B------:R-:W-:-:S05]  /*06d0*/  FFMA R2, R16, R12, R9 ;  /* 0x0000000c10027223 */ /* 0x000fca0000000009 */
[----:B------:R-:W-:-:S04]  /*06e0*/  SHF.R.U32.HI R3, RZ, 0x17, R2 ;  /* 0x00000017ff037819 */ /* 0x000fc80000011602 */
[----:B------:R-:W-:-:S05]  /*06f0*/  LOP3.LUT R3, R3, 0xff, RZ, 0xc0, !PT ;  /* 0x000000ff03037812 */ /* 0x000fca00078ec0ff */
[----:B------:R-:W-:-:S04]  /*0700*/  IMAD.IADD R11, R3, 0x1, R10 ;  /* 0x00000001030b7824 */ /* 0x000fc800078e020a */
[----:B------:R-:W-:-:S05]  /*0710*/  VIADD R3, R11, 0xffffffff ;  /* 0xffffffff0b037836 */ /* 0x000fca0000000000 */
[----:B------:R-:W-:-:S13]  /*0720*/  ISETP.GE.U32.AND P0, PT, R3, 0xfe, PT ;  /* 0x000000fe0300780c */ /* 0x000fda0003f06070 */
[----:B------:R-:W-:Y:S05]  /*0730*/  @!P0 BRA `(.L_x_9) ;  /* 0x0000000000808947 */ /* 0x000fea0003800000 */
[----:B------:R-:W-:-:S13]  /*0740*/  ISETP.GT.AND P0, PT, R11, 0xfe, PT ;  /* 0x000000fe0b00780c */ /* 0x000fda0003f04270 */
[----:B------:R-:W-:Y:S05]  /*0750*/  @P0 BRA `(.L_x_10) ;  /* 0x00000000006c0947 */ /* 0x000fea0003800000 */
[----:B------:R-:W-:-:S13]  /*0760*/  ISETP.GE.AND P0, PT, R11, 0x1, PT ;  /* 0x000000010b00780c */ /* 0x000fda0003f06270 */
[----:B------:R-:W-:Y:S05]  /*0770*/  @P0 BRA `(.L_x_11) ;  /* 0x0000000000980947 */ /* 0x000fea0003800000 */
[----:B------:R-:W-:Y:S02]  /*0780*/  ISETP.GE.AND P0, PT, R11, -0x18, PT ;  /* 0xffffffe80b00780c */ /* 0x000fe40003f06270 */
[----:B------:R-:W-:-:S11]  /*0790*/  LOP3.LUT R2, R2, 0x80000000, RZ, 0xc0, !PT ;  /* 0x8000000002027812 */ /* 0x000fd600078ec0ff */
[----:B------:R-:W-:Y:S05]  /*07a0*/  @!P0 BRA `(.L_x_11) ;  /* 0x00000000008c8947 */ /* 0x000fea0003800000 */
[CCC-:B------:R-:W-:Y:S01]  /*07b0*/  FFMA.RZ R3, R16.reuse, R12.reuse, R9.reuse ;  /* 0x0000000c10037223 */ /* 0x1c0fe2000000c009 */
[CCC-:B------:R-:W-:Y:S01]  /*07c0*/  FFMA.RM R10, R16.reuse, R12.reuse, R9.reuse ;  /* 0x0000000c100a7223 */ /* 0x1c0fe20000004009 */
[C---:B------:R-:W-:Y:S02]  /*07d0*/  ISETP.NE.AND P2, PT, R11.reuse, RZ, PT ;  /* 0x000000ff0b00720c */ /* 0x040fe40003f45270 */
[----:B------:R-:W-:Y:S02]  /*07e0*/  ISETP.NE.AND P1, PT, R11, RZ, PT ;  /* 0x000000ff0b00720c */ /* 0x000fe40003f25270 */
[----:B------:R-:W-:Y:S01]  /*07f0*/  LOP3.LUT R5, R3, 0x7fffff, RZ, 0xc0, !PT ;  /* 0x007fffff03057812 */ /* 0x000fe200078ec0ff */
[----:B------:R-:W-:Y:S01]  /*0800*/  FFMA.RP R3, R16, R12, R9 ;  /* 0x0000000c10037223 */ /* 0x000fe20000008009 */
[C---:B------:R-:W-:Y:S01]  /*0810*/  VIADD R12, R11.reuse, 0x20 ;  /* 0x000000200b0c7836 */ /* 0x040fe20000000000 */
[----:B------:R-:W-:Y:S02]  /*0820*/  IADD3 R9, PT, PT, -R11, RZ, RZ ;  /* 0x000000ff0b097210 */ /* 0x000fe40007ffe1ff */
[----:B------:R-:W-:-:S02]  /*0830*/  LOP3.LUT R5, R5, 0x800000, RZ, 0xfc, !PT ;  /* 0x0080000005057812 */ /* 0x000fc400078efcff */
[----:B------:R-:W-:Y:S02]  /*0840*/  FSETP.NEU.FTZ.AND P0, PT, R3, R10, PT ;  /* 0x0000000a0300720b */ /* 0x000fe40003f1d000 */
[----:B------:R-:W-:Y:S02]  /*0850*/  SHF.L.U32 R12, R5, R12, RZ ;  /* 0x0000000c050c7219 */ /* 0x000fe400000006ff */
[----:B------:R-:W-:Y:S02]  /*0860*/  SEL R10, R9, RZ, P2 ;  /* 0x000000ff090a7207 */ /* 0x000fe40001000000 */
[----:B------:R-:W-:Y:S02]  /*0870*/  ISETP.NE.AND P1, PT, R12, RZ, P1 ;  /* 0x000000ff0c00720c */ /* 0x000fe40000f25270 */
[----:B------:R-:W-:Y:S02]  /*0880*/  SHF.R.U32.HI R10, RZ, R10, R5 ;  /* 0x0000000aff0a7219 */ /* 0x000fe40000011605 */
[----:B------:R-:W-:-:S02]  /*0890*/  PLOP3.LUT P0, PT, P0, P1, PT, 0xf8, 0x8f ;  /* 0x00000000008f781c */ /* 0x000fc40000703f70 */
[----:B------:R-:W-:Y:S02]  /*08a0*/  SHF.R.U32.HI R12, RZ, 0x1, R10 ;  /* 0x00000001ff0c7819 */ /* 0x000fe4000001160a */
[----:B------:R-:W-:-:S04]  /*08b0*/  SEL R3, RZ, 0x1, !P0 ;  /* 0x00000001ff037807 */ /* 0x000fc80004000000 */
[----:B------:R-:W-:-:S04]  /*08c0*/  LOP3.LUT R3, R3, 0x1, R12, 0xf8, !PT ;  /* 0x0000000103037812 */ /* 0x000fc800078ef80c */
[----:B------:R-:W-:-:S05]  /*08d0*/  LOP3.LUT R3, R3, R10, RZ, 0xc0, !PT ;  /* 0x0000000a03037212 */ /* 0x000fca00078ec0ff */
[----:B------:R-:W-:-:S05]  /*08e0*/  IMAD.IADD R3, R12, 0x1, R3 ;  /* 0x000000010c037824 */ /* 0x000fca00078e0203 */
[----:B------:R-:W-:Y:S01]  /*08f0*/  LOP3.LUT R2, R3, R2, RZ, 0xfc, !PT ;  /* 0x0000000203027212 */ /* 0x000fe200078efcff */
[----:B------:R-:W-:Y:S06]  /*0900*/  BRA `(.L_x_11) ;  /* 0x0000000000347947 */ /* 0x000fec0003800000 */
.L_x_10:
[----:B------:R-:W-:-:S04]  /*0910*/  LOP3.LUT R2, R2, 0x80000000, RZ, 0xc0, !PT ;  /* 0x8000000002027812 */ /* 0x000fc800078ec0ff */
[----:B------:R-:W-:Y:S01]  /*0920*/  LOP3.LUT R2, R2, 0x7f800000, RZ, 0xfc, !PT ;  /* 0x7f80000002027812 */ /* 0x000fe200078efcff */
[----:B------:R-:W-:Y:S06]  /*0930*/  BRA `(.L_x_11) ;  /* 0x0000000000287947 */ /* 0x000fec0003800000 */
.L_x_9:
[----:B------:R-:W-:Y:S01]  /*0940*/  IMAD R2, R10, 0x800000, R2 ;  /* 0x008000000a027824 */ /* 0x000fe200078e0202 */
[----:B------:R-:W-:Y:S06]  /*0950*/  BRA `(.L_x_11) ;  /* 0x0000000000207947 */ /* 0x000fec0003800000 */
.L_x_8:
[----:B------:R-:W-:-:S04]  /*0960*/  LOP3.LUT R2, R3, 0x80000000, R2, 0x48, !PT ;  /* 0x8000000003027812 */ /* 0x000fc800078e4802 */
[----:B------:R-:W-:Y:S01]  /*0970*/  LOP3.LUT R2, R2, 0x7f800000, RZ, 0xfc, !PT ;  /* 0x7f80000002027812 */ /* 0x000fe200078efcff */
[----:B------:R-:W-:Y:S06]  /*0980*/  BRA `(.L_x_11) ;  /* 0x0000000000147947 */ /* 0x000fec0003800000 */
.L_x_7:
[----:B------:R-:W-:Y:S01]  /*0990*/  LOP3.LUT R2, R3, 0x80000000, R2, 0x48, !PT ;  /* 0x8000000003027812 */ /* 0x000fe200078e4802 */
[----:B------:R-:W-:Y:S06]  /*09a0*/  BRA `(.L_x_11) ;  /* 0x00000000000c7947 */ /* 0x000fec0003800000 */
.L_x_6:
[----:B------:R-:W0:Y:S01]  /*09b0*/  MUFU.RSQ R2, -QNAN ;  /* 0xffc0000000027908 */ /* 0x000e220000001400 */
[----:B------:R-:W-:Y:S05]  /*09c0*/  BRA `(.L_x_11) ;  /* 0x0000000000047947 */ /* 0x000fea0003800000 */
.L_x_5:
[----:B------:R-:W-:-:S07]  /*09d0*/  FADD.FTZ R2, R2, R3 ;  /* 0x0000000302027221 */ /* 0x000fce0000010000 */
.L_x_11:
[----:B------:R-:W-:-:S04]  /*09e0*/  IMAD.MOV.U32 R9, RZ, RZ, 0x0 ;  /* 0x00000000ff097424 */ /* 0x000fc800078e00ff */
[----:B0-----:R-:W-:Y:S05]  /*09f0*/  RET.REL.NODEC R8 `(_Z7computeffffffffff) ;  /* 0xfffffff408807950 */ /* 0x001fea0003c3ffff */
.L_x_12:
[----:B------:R-:W-:-:S00]  /*0a00*/  BRA `(.L_x_12) ;  /* 0xfffffffc00fc7947 */ /* 0x000fc0000383ffff */
[----:B------:R-:W-:-:S00]  /*0a10*/  NOP ;  /* 0x0000000000007918 */ /* 0x000fc00000000000 */
        /* <DEDUP_REMOVED lines=14> */
.L_x_13:


//--------------------- .nv.global.init           --------------------------
	.section	.nv.global.init,"aw",@progbits
.nv.global.init:
	.type		$str,@object
	.size		$str,(.L_0 - $str)
$str:
        /*0000*/ 	.byte	0x25, 0x2e, 0x31, 0x37, 0x67, 0x0a, 0x00
.L_0:


//--------------------- .nv.shared.reserved.0     --------------------------
	.section	.nv.shared.reserved.0,"aw",@nobits
	.weak		__nv_reservedSMEM_offset_0_alias
	.size		__nv_reservedSMEM_offset_0_alias, 0, 64
	.other		__nv_reservedSMEM_offset_0_alias,@"STO_CUDA_RESERVED_SHARED STV_DEFAULT"
__nv_reservedSMEM_offset_0_alias:
	.zero		0
	.zero		64


//--------------------- .nv.constant0._Z7computeffffffffff --------------------------
	.section	.nv.constant0._Z7computeffffffffff,"a",@progbits
	.sectionflags	@""
	.align	4
.nv.constant0._Z7computeffffffffff:
	.zero		936


//--------------------- SYMBOLS --------------------------

	.type		.nv.reservedSmem.offset0,@object
	.size		.nv.reservedSmem.offset0,0x4
	.type		vprintf,@function
